//
// Generated by NVIDIA NVVM Compiler
//
// Compiler Build ID: CL-36424714
// Cuda compilation tools, release 13.0, V13.0.88
// Based on NVVM 20.0.0
//

.version 9.0
.target sm_100
.address_size 64

	// .globl	computeFinalPixelColorsKernel

.visible .entry computeFinalPixelColorsKernel(
	.param .u64 .ptr .align 1 computeFinalPixelColorsKernel_param_0,
	.param .u64 .ptr .align 1 computeFinalPixelColorsKernel_param_1,
	.param .align 8 .b8 computeFinalPixelColorsKernel_param_2[8]
)
{
	.reg .pred 	%p<4>;
	.reg .b32 	%r<15>;
	.reg .b32 	%f<17>;
	.reg .b64 	%rd<17>;

	ld.param.u64 	%rd1, [computeFinalPixelColorsKernel_param_0];
	ld.param.u64 	%rd2, [computeFinalPixelColorsKernel_param_1];
	ld.param.v2.u32 	{%r4, %r5}, [computeFinalPixelColorsKernel_param_2];
	mov.u32 	%r7, %tid.x;
	mov.u32 	%r8, %ctaid.x;
	mov.u32 	%r9, %ntid.x;
	mad.lo.s32 	%r2, %r8, %r9, %r7;
	mov.u32 	%r10, %tid.y;
	mov.u32 	%r11, %ctaid.y;
	mov.u32 	%r12, %ntid.y;
	mad.lo.s32 	%r13, %r11, %r12, %r10;
	setp.ge.s32 	%p1, %r2, %r4;
	setp.ge.s32 	%p2, %r13, %r5;
	or.pred  	%p3, %p1, %p2;
	@%p3 bra 	$L__BB0_2;
	cvta.to.global.u64 	%rd3, %rd2;
	cvta.to.global.u64 	%rd4, %rd1;
	mad.lo.s32 	%r14, %r4, %r13, %r2;
	mul.wide.s32 	%rd5, %r14, 16;
	add.s64 	%rd6, %rd3, %rd5;
	.pragma "used_bytes_mask 4095";
	ld.global.v4.f32 	{%f1, %f2, %f3, %f4}, [%rd6];
	sqrt.rn.f32 	%f5, %f1;
	sqrt.rn.f32 	%f6, %f2;
	sqrt.rn.f32 	%f7, %f3;
	max.f32 	%f8, %f5, 0f00000000;
	min.f32 	%f9, %f8, 0f3F800000;
	max.f32 	%f10, %f6, 0f00000000;
	min.f32 	%f11, %f10, 0f3F800000;
	max.f32 	%f12, %f7, 0f00000000;
	min.f32 	%f13, %f12, 0f3F800000;
	mul.f32 	%f14, %f9, 0f437FE666;
	cvt.rzi.u64.f32 	%rd7, %f14;
	mul.f32 	%f15, %f11, 0f437FE666;
	cvt.rzi.u64.f32 	%rd8, %f15;
	shl.b64 	%rd9, %rd8, 8;
	mul.f32 	%f16, %f13, 0f437FE666;
	cvt.rzi.u64.f32 	%rd10, %f16;
	shl.b64 	%rd11, %rd10, 16;
	or.b64  	%rd12, %rd7, %rd9;
	or.b64  	%rd13, %rd12, %rd11;
	or.b64  	%rd14, %rd13, 4278190080;
	mul.wide.s32 	%rd15, %r14, 8;
	add.s64 	%rd16, %rd4, %rd15;
	st.global.u64 	[%rd16], %rd14;
$L__BB0_2:
	ret;

}


// ===== COMPILED SASS (sm_100) =====

	.target	sm_100

	.elftype	@"ET_EXEC"


//--------------------- .note.nv.tkinfo           --------------------------
	.section	.note.nv.tkinfo,"",@"SHT_NOTE"
	.sectionflags	@"SHF_NOTE_NV_TKINFO"
	.tkinfo
        /*0018*/ 	.word	0x00000002
        /*0030*/ 	.string	""
        /*0030*/ 	.string	"ptxas"
        /*0030*/ 	.string	"Cuda compilation tools, release 13.0, V13.0.88"
        /*0030*/ 	.string	"Build cuda_13.0.r13.0/compiler.36424714_0"
        /*0030*/ 	.string	"-arch sm_100 -m 64 "



//--------------------- .note.nv.cuinfo           --------------------------
	.section	.note.nv.cuinfo,"",@"SHT_NOTE"
	.sectionflags	@"SHF_NOTE_NV_CUINFO"
        /*0018*/ 	.short	0x0002
        /*001a*/ 	.short	0x0064
        /*001c*/ 	.short	0x0082
	.zero		2


//--------------------- .nv.info                  --------------------------
	.section	.nv.info,"",@"SHT_CUDA_INFO"
	.align	4


	//----- nvinfo : EIATTR_REGCOUNT
	.align		4
        /*0000*/ 	.byte	0x04, 0x2f
        /*0002*/ 	.short	(.L_1 - .L_0)
	.align		4
.L_0:
        /*0004*/ 	.word	index@(computeFinalPixelColorsKernel)
        /*0008*/ 	.word	0x0000000f


	//----- nvinfo : EIATTR_FRAME_SIZE
	.align		4
.L_1:
        /*000c*/ 	.byte	0x04, 0x11
        /*000e*/ 	.short	(.L_3 - .L_2)
	.align		4
.L_2:
        /*0010*/ 	.word	index@($__internal_0_$__cuda_sm20_sqrt_rn_f32_slowpath)
        /*0014*/ 	.word	0x00000000


	//----- nvinfo : EIATTR_FRAME_SIZE
	.align		4
.L_3:
        /*0018*/ 	.byte	0x04, 0x11
        /*001a*/ 	.short	(.L_5 - .L_4)
	.align		4
.L_4:
        /*001c*/ 	.word	index@(computeFinalPixelColorsKernel)
        /*0020*/ 	.word	0x00000000


	//----- nvinfo : EIATTR_MIN_STACK_SIZE
	.align		4
.L_5:
        /*0024*/ 	.byte	0x04, 0x12
        /*0026*/ 	.short	(.L_7 - .L_6)
	.align		4
.L_6:
        /*0028*/ 	.word	index@(computeFinalPixelColorsKernel)
        /*002c*/ 	.word	0x00000000
.L_7:


//--------------------- .nv.compat                --------------------------
	.section	.nv.compat,"",@"SHT_CUDA_COMPAT_INFO"
	.align	4
        /*0000*/ 	.byte	0x02, 0x09, 0x00, 0x00, 0x02, 0x02, 0x01, 0x00, 0x02, 0x05, 0x05, 0x00, 0x03, 0x07, 0x01, 0x01
        /*0010*/ 	.byte	0x02, 0x03, 0x00, 0x00, 0x02, 0x06, 0x01, 0x00, 0x04, 0x0b, 0x08, 0x00, 0x01, 0x00, 0x00, 0x00
        /*0020*/ 	.byte	0x00, 0x00, 0x00, 0x00


//--------------------- .nv.info.computeFinalPixelColorsKernel --------------------------
	.section	.nv.info.computeFinalPixelColorsKernel,"",@"SHT_CUDA_INFO"
	.sectionflags	@""
	.align	4


	//----- nvinfo : EIATTR_CUDA_API_VERSION
	.align		4
        /*0000*/ 	.byte	0x04, 0x37
        /*0002*/ 	.short	(.L_9 - .L_8)
.L_8:
        /*0004*/ 	.word	0x00000082


	//----- nvinfo : EIATTR_KPARAM_INFO
	.align		4
.L_9:
        /*0008*/ 	.byte	0x04, 0x17
        /*000a*/ 	.short	(.L_11 - .L_10)
.L_10:
        /*000c*/ 	.word	0x00000000
        /*0010*/ 	.short	0x0002
        /*0012*/ 	.short	0x0010
        /*0014*/ 	.byte	0x00, 0xf0, 0x21, 0x00


	//----- nvinfo : EIATTR_KPARAM_INFO
	.align		4
.L_11:
        /*0018*/ 	.byte	0x04, 0x17
        /*001a*/ 	.short	(.L_13 - .L_12)
.L_12:
        /*001c*/ 	.word	0x00000000
        /*0020*/ 	.short	0x0001
        /*0022*/ 	.short	0x0008
        /*0024*/ 	.byte	0x00, 0xf5, 0x21, 0x00


	//----- nvinfo : EIATTR_KPARAM_INFO
	.align		4
.L_13:
        /*0028*/ 	.byte	0x04, 0x17
        /*002a*/ 	.short	(.L_15 - .L_14)
.L_14:
        /*002c*/ 	.word	0x00000000
        /*0030*/ 	.short	0x0000
        /*0032*/ 	.short	0x0000
        /*0034*/ 	.byte	0x00, 0xf5, 0x21, 0x00


	//----- nvinfo : EIATTR_SPARSE_MMA_MASK
	.align		4
.L_15:
        /*0038*/ 	.byte	0x03, 0x50
        /*003a*/ 	.short	0x0000


	//----- nvinfo : EIATTR_MAXREG_COUNT
	.align		4
        /*003c*/ 	.byte	0x03, 0x1b
        /*003e*/ 	.short	0x00ff


	//----- nvinfo : EIATTR_MERCURY_ISA_VERSION
	.align		4
        /*0040*/ 	.byte	0x03, 0x5f
        /*0042*/ 	.short	0x0101


	//----- nvinfo : EIATTR_UNUSED_LOAD_BYTE_OFFSET
	.align		4
        /*0044*/ 	.byte	0x04, 0x44
        /*0046*/ 	.short	(.L_17 - .L_16)


	//   ....[0]....
.L_16:
        /*0048*/ 	.word	0x00000110
        /*004c*/ 	.word	0x00000fff


	//----- nvinfo : EIATTR_VRC_CTA_INIT_COUNT
	.align		4
.L_17:
        /*0050*/ 	.byte	0x02, 0x4a
	.zero		1
	.zero		1


	//----- nvinfo : EIATTR_EXIT_INSTR_OFFSETS
	.align		4
        /*0054*/ 	.byte	0x04, 0x1c
        /*0056*/ 	.short	(.L_19 - .L_18)


	//   ....[0]....
.L_18:
        /*0058*/ 	.word	0x000000c0


	//   ....[1]....
        /*005c*/ 	.word	0x00000520


	//----- nvinfo : EIATTR_CRS_STACK_SIZE
	.align		4
.L_19:
        /*0060*/ 	.byte	0x04, 0x1e
        /*0062*/ 	.short	(.L_21 - .L_20)
.L_20:
        /*0064*/ 	.word	0x00000000


	//----- nvinfo : EIATTR_CBANK_PARAM_SIZE
	.align		4
.L_21:
        /*0068*/ 	.byte	0x03, 0x19
        /*006a*/ 	.short	0x0018


	//----- nvinfo : EIATTR_PARAM_CBANK
	.align		4
        /*006c*/ 	.byte	0x04, 0x0a
        /*006e*/ 	.short	(.L_23 - .L_22)
	.align		4
.L_22:
        /*0070*/ 	.word	index@(.nv.constant0.computeFinalPixelColorsKernel)
        /*0074*/ 	.short	0x0380
        /*0076*/ 	.short	0x0018


	//----- nvinfo : EIATTR_SW_WAR
	.align		4
.L_23:
        /*0078*/ 	.byte	0x04, 0x36
        /*007a*/ 	.short	(.L_25 - .L_24)
.L_24:
        /*007c*/ 	.word	0x00000008
.L_25:


//--------------------- .nv.callgraph             --------------------------
	.section	.nv.callgraph,"",@"SHT_CUDA_CALLGRAPH"
	.align	4
	.sectionentsize	8
	.align		4
        /*0000*/ 	.word	0x00000000
	.align		4
        /*0004*/ 	.word	0xffffffff
	.align		4
        /*0008*/ 	.word	0x00000000
	.align		4
        /*000c*/ 	.word	0xfffffffe
	.align		4
        /*0010*/ 	.word	0x00000000
	.align		4
        /*0014*/ 	.word	0xfffffffd
	.align		4
        /*0018*/ 	.word	0x00000000
	.align		4
        /*001c*/ 	.word	0xfffffffc


//--------------------- .text.computeFinalPixelColorsKernel --------------------------
	.section	.text.computeFinalPixelColorsKernel,"ax",@progbits
	.align	128
        .global         computeFinalPixelColorsKernel
        .type           computeFinalPixelColorsKernel,@function
        .size           computeFinalPixelColorsKernel,(.L_x_11 - computeFinalPixelColorsKernel)
        .other          computeFinalPixelColorsKernel,@"STO_CUDA_ENTRY STV_DEFAULT"
computeFinalPixelColorsKernel:
.text.computeFinalPixelColorsKernel:
[----:B------:R-:W-:Y:S01]  /*0000*/  LDC R1, c[0x0][0x37c] ;  /* 0x0000df00ff017b82 */ /* 0x000fe20000000800 */
[----:B------:R-:W0:Y:S07]  /*0010*/  S2R R3, SR_TID.Y ;  /* 0x0000000000037919 */ /* 0x000e2e0000002200 */
[----:B------:R-:W1:Y:S01]  /*0020*/  LDC R5, c[0x0][0x360] ;  /* 0x0000d800ff057b82 */ /* 0x000e620000000800 */
[----:B------:R-:W2:Y:S01]  /*0030*/  LDCU.64 UR6, c[0x0][0x390] ;  /* 0x00007200ff0677ac */ /* 0x000ea20008000a00 */
[----:B------:R-:W1:Y:S06]  /*0040*/  S2R R2, SR_TID.X ;  /* 0x0000000000027919 */ /* 0x000e6c0000002100 */
[----:B------:R-:W0:Y:S08]  /*0050*/  S2UR UR5, SR_CTAID.Y ;  /* 0x00000000000579c3 */ /* 0x000e300000002600 */
[----:B------:R-:W0:Y:S08]  /*0060*/  LDC R0, c[0x0][0x364] ;  /* 0x0000d900ff007b82 */ /* 0x000e300000000800 */
[----:B------:R-:W1:Y:S01]  /*0070*/  S2UR UR4, SR_CTAID.X ;  /* 0x00000000000479c3 */ /* 0x000e620000002500 */
[----:B0-----:R-:W-:-:S05]  /*0080*/  IMAD R3, R0, UR5, R3 ;  /* 0x0000000500037c24 */ /* 0x001fca000f8e0203 */
[----:B--2---:R-:W-:Y:S01]  /*0090*/  ISETP.GE.AND P0, PT, R3, UR7, PT ;  /* 0x0000000703007c0c */ /* 0x004fe2000bf06270 */
[----:B-1----:R-:W-:-:S05]  /*00a0*/  IMAD R2, R5, UR4, R2 ;  /* 0x0000000405027c24 */ /* 0x002fca000f8e0202 */
[----:B------:R-:W-:-:S13]  /*00b0*/  ISETP.GE.OR P0, PT, R2, UR6, P0 ;  /* 0x0000000602007c0c */ /* 0x000fda0008706670 */
[----:B------:R-:W-:Y:S05]  /*00c0*/  @P0 EXIT ;  /* 0x000000000000094d */ /* 0x000fea0003800000 */
[----:B------:R-:W0:Y:S01]  /*00d0*/  LDC.64 R4, c[0x0][0x388] ;  /* 0x0000e200ff047b82 */ /* 0x000e220000000a00 */
[----:B------:R-:W1:Y:S01]  /*00e0*/  LDCU.64 UR4, c[0x0][0x358] ;  /* 0x00006b00ff0477ac */ /* 0x000e620008000a00 */
[----:B------:R-:W-:-:S04]  /*00f0*/  IMAD R2, R3, UR6, R2 ;  /* 0x0000000603027c24 */ /* 0x000fc8000f8e0202 */
[----:B0-----:R-:W-:-:S06]  /*0100*/  IMAD.WIDE R4, R2, 0x10, R4 ;  /* 0x0000001002047825 */ /* 0x001fcc00078e0204 */
[----:B-1----:R-:W2:Y:S01]  /*0110*/  LDG.E.128 R4, desc[UR4][R4.64] ;  /* 0x0000000404047981 */ /* 0x002ea2000c1e1d00 */
[----:B------:R-:W-:Y:S01]  /*0120*/  BSSY.RECONVERGENT B0, `(.L_x_0) ;  /* 0x000000e000007945 */ /* 0x000fe20003800200 */
[----:B--2---:R-:W-:Y:S01]  /*0130*/  IADD3 R0, PT, PT, R4, -0xd000000, RZ ;  /* 0xf300000004007810 */ /* 0x004fe20007ffe0ff */
[----:B------:R0:W1:Y:S03]  /*0140*/  MUFU.RSQ R3, R4 ;  /* 0x0000000400037308 */ /* 0x0000660000001400 */
[----:B------:R-:W-:-:S13]  /*0150*/  ISETP.GT.U32.AND P0, PT, R0, 0x727fffff, PT ;  /* 0x727fffff0000780c */ /* 0x000fda0003f04070 */
[----:B0-----:R-:W-:Y:S05]  /*0160*/  @!P0 BRA `(.L_x_1) ;  /* 0x0000000000148947 */ /* 0x001fea0003800000 */
[----:B------:R-:W-:Y:S02]  /*0170*/  MOV R0, R4 ;  /* 0x0000000400007202 */ /* 0x000fe40000000f00 */
[----:B------:R-:W-:-:S07]  /*0180*/  MOV R12, 0x1a0 ;  /* 0x000001a0000c7802 */ /* 0x000fce0000000f00 */
[----:B-1----:R-:W-:Y:S05]  /*0190*/  CALL.REL.NOINC `($__internal_0_$__cuda_sm20_sqrt_rn_f32_slowpath) ;  /* 0x0000000000e47944 */ /* 0x002fea0003c00000 */
[----:B------:R-:W-:Y:S01]  /*01a0*/  MOV R3, R7 ;  /* 0x0000000700037202 */ /* 0x000fe20000000f00 */
[----:B------:R-:W-:Y:S06]  /*01b0*/  BRA `(.L_x_2) ;  /* 0x0000000000107947 */ /* 0x000fec0003800000 */
.L_x_1:
[----:B-1----:R-:W-:Y:S01]  /*01c0*/  FMUL.FTZ R7, R4, R3 ;  /* 0x0000000304077220 */ /* 0x002fe20000410000 */
[----:B------:R-:W-:-:S03]  /*01d0*/  FMUL.FTZ R3, R3, 0.5 ;  /* 0x3f00000003037820 */ /* 0x000fc60000410000 */
[----:B------:R-:W-:-:S04]  /*01e0*/  FFMA R4, -R7, R7, R4 ;  /* 0x0000000707047223 */ /* 0x000fc80000000104 */
[----:B------:R-:W-:-:S07]  /*01f0*/  FFMA R3, R4, R3, R7 ;  /* 0x0000000304037223 */ /* 0x000fce0000000007 */
.L_x_2:
[----:B------:R-:W-:Y:S05]  /*0200*/  BSYNC.RECONVERGENT B0 ;  /* 0x0000000000007941 */ /* 0x000fea0003800200 */
.L_x_0:
[----:B------:R-:W-:Y:S01]  /*0210*/  IADD3 R4, PT, PT, R5, -0xd000000, RZ ;  /* 0xf300000005047810 */ /* 0x000fe20007ffe0ff */
[----:B------:R0:W1:Y:S01]  /*0220*/  MUFU.RSQ R0, R5 ;  /* 0x0000000500007308 */ /* 0x0000620000001400 */
[----:B------:R-:W-:Y:S02]  /*0230*/  BSSY.RECONVERGENT B0, `(.L_x_3) ;  /* 0x000000c000007945 */ /* 0x000fe40003800200 */
[----:B------:R-:W-:-:S13]  /*0240*/  ISETP.GT.U32.AND P0, PT, R4, 0x727fffff, PT ;  /* 0x727fffff0400780c */ /* 0x000fda0003f04070 */
[----:B0-----:R-:W-:Y:S05]  /*0250*/  @!P0 BRA `(.L_x_4) ;  /* 0x0000000000148947 */ /* 0x001fea0003800000 */
[----:B-1----:R-:W-:Y:S02]  /*0260*/  MOV R0, R5 ;  /* 0x0000000500007202 */ /* 0x002fe40000000f00 */
[----:B------:R-:W-:-:S07]  /*0270*/  MOV R12, 0x290 ;  /* 0x00000290000c7802 */ /* 0x000fce0000000f00 */
[----:B------:R-:W-:Y:S05]  /*0280*/  CALL.REL.NOINC `($__internal_0_$__cuda_sm20_sqrt_rn_f32_slowpath) ;  /* 0x0000000000a87944 */ /* 0x000fea0003c00000 */
[----:B------:R-:W-:Y:S01]  /*0290*/  MOV R4, R7 ;  /* 0x0000000700047202 */ /* 0x000fe20000000f00 */
[----:B------:R-:W-:Y:S06]  /*02a0*/  BRA `(.L_x_5) ;  /* 0x0000000000107947 */ /* 0x000fec0003800000 */
.L_x_4:
[----:B-1----:R-:W-:Y:S01]  /*02b0*/  FMUL.FTZ R4, R5, R0 ;  /* 0x0000000005047220 */ /* 0x002fe20000410000 */
[----:B------:R-:W-:-:S03]  /*02c0*/  FMUL.FTZ R0, R0, 0.5 ;  /* 0x3f00000000007820 */ /* 0x000fc60000410000 */
[----:B------:R-:W-:-:S04]  /*02d0*/  FFMA R5, -R4, R4, R5 ;  /* 0x0000000404057223 */ /* 0x000fc80000000105 */
[----:B------:R-:W-:-:S07]  /*02e0*/  FFMA R4, R5, R0, R4 ;  /* 0x0000000005047223 */ /* 0x000fce0000000004 */
.L_x_5:
[----:B------:R-:W-:Y:S05]  /*02f0*/  BSYNC.RECONVERGENT B0 ;  /* 0x0000000000007941 */ /* 0x000fea0003800200 */
.L_x_3:
[----:B------:R-:W-:Y:S01]  /*0300*/  IADD3 R0, PT, PT, R6, -0xd000000, RZ ;  /* 0xf300000006007810 */ /* 0x000fe20007ffe0ff */
[----:B------:R0:W1:Y:S01]  /*0310*/  MUFU.RSQ R5, R6 ;  /* 0x0000000600057308 */ /* 0x0000620000001400 */
[----:B------:R-:W-:Y:S02]  /*0320*/  BSSY.RECONVERGENT B0, `(.L_x_6) ;  /* 0x000000c000007945 */ /* 0x000fe40003800200 */
[----:B------:R-:W-:-:S13]  /*0330*/  ISETP.GT.U32.AND P0, PT, R0, 0x727fffff, PT ;  /* 0x727fffff0000780c */ /* 0x000fda0003f04070 */
[----:B0-----:R-:W-:Y:S05]  /*0340*/  @!P0 BRA `(.L_x_7) ;  /* 0x0000000000148947 */ /* 0x001fea0003800000 */
[----:B------:R-:W-:Y:S02]  /*0350*/  MOV R0, R6 ;  /* 0x0000000600007202 */ /* 0x000fe40000000f00 */
[----:B------:R-:W-:-:S07]  /*0360*/  MOV R12, 0x380 ;  /* 0x00000380000c7802 */ /* 0x000fce0000000f00 */
[----:B-1----:R-:W-:Y:S05]  /*0370*/  CALL.REL.NOINC `($__internal_0_$__cuda_sm20_sqrt_rn_f32_slowpath) ;  /* 0x00000000006c7944 */ /* 0x002fea0003c00000 */
[----:B------:R-:W-:Y:S01]  /*0380*/  MOV R0, R7 ;  /* 0x0000000700007202 */ /* 0x000fe20000000f00 */
[----:B------:R-:W-:Y:S06]  /*0390*/  BRA `(.L_x_8) ;  /* 0x0000000000107947 */ /* 0x000fec0003800000 */
.L_x_7:
[----:B-1----:R-:W-:Y:S01]  /*03a0*/  FMUL.FTZ R7, R6, R5 ;  /* 0x0000000506077220 */ /* 0x002fe20000410000 */
[----:B------:R-:W-:-:S03]  /*03b0*/  FMUL.FTZ R5, R5, 0.5 ;  /* 0x3f00000005057820 */ /* 0x000fc60000410000 */
[----:B------:R-:W-:-:S04]  /*03c0*/  FFMA R0, -R7, R7, R6 ;  /* 0x0000000707007223 */ /* 0x000fc80000000106 */
[----:B------:R-:W-:-:S07]  /*03d0*/  FFMA R0, R0, R5, R7 ;  /* 0x0000000500007223 */ /* 0x000fce0000000007 */
.L_x_8:
[----:B------:R-:W-:Y:S05]  /*03e0*/  BSYNC.RECONVERGENT B0 ;  /* 0x0000000000007941 */ /* 0x000fea0003800200 */
.L_x_6:
[----:B------:R-:W-:Y:S01]  /*03f0*/  FADD.SAT R4, RZ, R4 ;  /* 0x00000004ff047221 */ /* 0x000fe20000002000 */
[----:B------:R-:W-:Y:S01]  /*0400*/  FADD.SAT R0, RZ, R0 ;  /* 0x00000000ff007221 */ /* 0x000fe20000002000 */
[----:B------:R-:W-:Y:S01]  /*0410*/  FADD.SAT R3, RZ, R3 ;  /* 0x00000003ff037221 */ /* 0x000fe20000002000 */
[----:B------:R-:W0:Y:S01]  /*0420*/  LDC.64 R10, c[0x0][0x380] ;  /* 0x0000e000ff0a7b82 */ /* 0x000e220000000a00 */
[----:B------:R-:W-:Y:S01]  /*0430*/  FMUL R6, R4, 255.899993896484375 ;  /* 0x437fe66604067820 */ /* 0x000fe20000400000 */
[----:B------:R-:W-:Y:S01]  /*0440*/  FMUL R8, R0, 255.899993896484375 ;  /* 0x437fe66600087820 */ /* 0x000fe20000400000 */
[----:B------:R-:W-:-:S04]  /*0450*/  FMUL R0, R3, 255.899993896484375 ;  /* 0x437fe66603007820 */ /* 0x000fc80000400000 */
[----:B------:R-:W1:Y:S08]  /*0460*/  F2I.U64.TRUNC R6, R6 ;  /* 0x0000000600067311 */ /* 0x000e70000020d800 */
[----:B------:R-:W2:Y:S01]  /*0470*/  F2I.U64.TRUNC R8, R8 ;  /* 0x0000000800087311 */ /* 0x000ea2000020d800 */
[----:B-1----:R-:W-:-:S07]  /*0480*/  SHF.L.U32 R12, R6, 0x8, RZ ;  /* 0x00000008060c7819 */ /* 0x002fce00000006ff */
[----:B------:R-:W1:Y:S01]  /*0490*/  F2I.U64.TRUNC R4, R0 ;  /* 0x0000000000047311 */ /* 0x000e62000020d800 */
[----:B------:R-:W-:Y:S02]  /*04a0*/  SHF.L.U64.HI R7, R6, 0x8, R7 ;  /* 0x0000000806077819 */ /* 0x000fe40000010207 */
[C---:B--2---:R-:W-:Y:S02]  /*04b0*/  SHF.L.U32 R3, R8.reuse, 0x10, RZ ;  /* 0x0000001008037819 */ /* 0x044fe400000006ff */
[----:B------:R-:W-:Y:S02]  /*04c0*/  SHF.L.U64.HI R9, R8, 0x10, R9 ;  /* 0x0000001008097819 */ /* 0x000fe40000010209 */
[----:B-1----:R-:W-:Y:S02]  /*04d0*/  LOP3.LUT R3, R3, R4, R12, 0xfe, !PT ;  /* 0x0000000403037212 */ /* 0x002fe400078efe0c */
[----:B------:R-:W-:Y:S02]  /*04e0*/  LOP3.LUT R5, R9, R5, R7, 0xfe, !PT ;  /* 0x0000000509057212 */ /* 0x000fe400078efe07 */
[----:B------:R-:W-:Y:S01]  /*04f0*/  LOP3.LUT R4, R3, 0xff000000, RZ, 0xfc, !PT ;  /* 0xff00000003047812 */ /* 0x000fe200078efcff */
[----:B0-----:R-:W-:-:S05]  /*0500*/  IMAD.WIDE R2, R2, 0x8, R10 ;  /* 0x0000000802027825 */ /* 0x001fca00078e020a */
[----:B------:R-:W-:Y:S01]  /*0510*/  STG.E.64 desc[UR4][R2.64], R4 ;  /* 0x0000000402007986 */ /* 0x000fe2000c101b04 */
[----:B------:R-:W-:Y:S05]  /*0520*/  EXIT ;  /* 0x000000000000794d */ /* 0x000fea0003800000 */
        .weak           $__internal_0_$__cuda_sm20_sqrt_rn_f32_slowpath
        .type           $__internal_0_$__cuda_sm20_sqrt_rn_f32_slowpath,@function
        .size           $__internal_0_$__cuda_sm20_sqrt_rn_f32_slowpath,(.L_x_11 - $__internal_0_$__cuda_sm20_sqrt_rn_f32_slowpath)
$__internal_0_$__cuda_sm20_sqrt_rn_f32_slowpath:
[----:B------:R-:W-:-:S13]  /*0530*/  LOP3.LUT P0, RZ, R0, 0x7fffffff, RZ, 0xc0, !PT ;  /* 0x7fffffff00ff7812 */ /* 0x000fda000780c0ff */
[----:B------:R-:W-:Y:S01]  /*0540*/  @!P0 MOV R7, R0 ;  /* 0x0000000000078202 */ /* 0x000fe20000000f00 */
[----:B------:R-:W-:Y:S06]  /*0550*/  @!P0 BRA `(.L_x_9) ;  /* 0x0000000000408947 */ /* 0x000fec0003800000 */
[----:B------:R-:W-:-:S13]  /*0560*/  FSETP.GEU.FTZ.AND P0, PT, R0, RZ, PT ;  /* 0x000000ff0000720b */ /* 0x000fda0003f1e000 */
[----:B------:R-:W-:Y:S01]  /*0570*/  @!P0 MOV R7, 0x7fffffff ;  /* 0x7fffffff00078802 */ /* 0x000fe20000000f00 */
[----:B------:R-:W-:Y:S06]  /*0580*/  @!P0 BRA `(.L_x_9) ;  /* 0x0000000000348947 */ /* 0x000fec0003800000 */
[----:B------:R-:W-:-:S13]  /*0590*/  FSETP.GTU.FTZ.AND P0, PT, |R0|, +INF , PT ;  /* 0x7f8000000000780b */ /* 0x000fda0003f1c200 */
[----:B------:R-:W-:Y:S01]  /*05a0*/  @P0 FADD.FTZ R7, R0, 1 ;  /* 0x3f80000000070421 */ /* 0x000fe20000010000 */
[----:B------:R-:W-:Y:S06]  /*05b0*/  @P0 BRA `(.L_x_9) ;  /* 0x0000000000280947 */ /* 0x000fec0003800000 */
[----:B------:R-:W-:-:S13]  /*05c0*/  FSETP.NEU.FTZ.AND P0, PT, |R0|, +INF , PT ;  /* 0x7f8000000000780b */ /* 0x000fda0003f1d200 */
[----:B------:R-:W-:-:S04]  /*05d0*/  @P0 FFMA R8, R0, 1.84467440737095516160e+19, RZ ;  /* 0x5f80000000080823 */ /* 0x000fc800000000ff */
[----:B------:R-:W0:Y:S02]  /*05e0*/  @P0 MUFU.RSQ R7, R8 ;  /* 0x0000000800070308 */ /* 0x000e240000001400 */
[----:B0-----:R-:W-:Y:S01]  /*05f0*/  @P0 FMUL.FTZ R9, R8, R7 ;  /* 0x0000000708090220 */ /* 0x001fe20000410000 */
[----:B------:R-:W-:Y:S01]  /*0600*/  @P0 FMUL.FTZ R11, R7, 0.5 ;  /* 0x3f000000070b0820 */ /* 0x000fe20000410000 */
[----:B------:R-:W-:Y:S02]  /*0610*/  @!P0 MOV R7, R0 ;  /* 0x0000000000078202 */ /* 0x000fe40000000f00 */
[----:B------:R-:W-:-:S04]  /*0620*/  @P0 FADD.FTZ R10, -R9, -RZ ;  /* 0x800000ff090a0221 */ /* 0x000fc80000010100 */
[----:B------:R-:W-:-:S04]  /*0630*/  @P0 FFMA R10, R9, R10, R8 ;  /* 0x0000000a090a0223 */ /* 0x000fc80000000008 */
[----:B------:R-:W-:-:S04]  /*0640*/  @P0 FFMA R10, R10, R11, R9 ;  /* 0x0000000b0a0a0223 */ /* 0x000fc80000000009 */
[----:B------:R-:W-:-:S07]  /*0650*/  @P0 FMUL.FTZ R7, R10, 2.3283064365386962891e-10 ;  /* 0x2f8000000a070820 */ /* 0x000fce0000410000 */
.L_x_9:
[----:B------:R-:W-:Y:S01]  /*0660*/  HFMA2 R9, -RZ, RZ, 0, 0 ;  /* 0x00000000ff097431 */ /* 0x000fe200000001ff */
[----:B------:R-:W-:-:S04]  /*0670*/  MOV R8, R12 ;  /* 0x0000000c00087202 */ /* 0x000fc80000000f00 */
[----:B------:R-:W-:Y:S05]  /*0680*/  RET.REL.NODEC R8 `(computeFinalPixelColorsKernel) ;  /* 0xfffffff8085c7950 */ /* 0x000fea0003c3ffff */
.L_x_10:
[----:B------:R-:W-:-:S00]  /*0690*/  BRA `(.L_x_10) ;  /* 0xfffffffc00fc7947 */ /* 0x000fc0000383ffff */
[----:B------:R-:W-:-:S00]  /*06a0*/  NOP ;  /* 0x0000000000007918 */ /* 0x000fc00000000000 */
        /* <DEDUP_REMOVED lines=13> */
.L_x_11:


//--------------------- .nv.shared.reserved.0     --------------------------
	.section	.nv.shared.reserved.0,"aw",@nobits
	.weak		__nv_reservedSMEM_offset_0_alias
	.size		__nv_reservedSMEM_offset_0_alias, 0, 64
	.other		__nv_reservedSMEM_offset_0_alias,@"STO_CUDA_RESERVED_SHARED STV_DEFAULT"
__nv_reservedSMEM_offset_0_alias:
	.zero		0
	.zero		64


//--------------------- .nv.constant0.computeFinalPixelColorsKernel --------------------------
	.section	.nv.constant0.computeFinalPixelColorsKernel,"a",@progbits
	.sectionflags	@""
	.align	4
.nv.constant0.computeFinalPixelColorsKernel:
	.zero		920


//--------------------- SYMBOLS --------------------------

	.type		.nv.reservedSmem.offset0,@object
	.size		.nv.reservedSmem.offset0,0x4
